	.headerflags	@"EF_CUDA_TEXMODE_UNIFIED EF_CUDA_64BIT_ADDRESS EF_CUDA_ACCELERATORS EF_CUDA_SM90 EF_CUDA_VIRTUAL_SM(EF_CUDA_SM90)"
	.elftype	@"ET_EXEC"


//--------------------- .nv.info                  --------------------------
	.section	.nv.info,"",@"SHT_CUDA_INFO"
	.align	4


	//----- nvinfo : EIATTR_REGCOUNT
	.align		4
        /*0000*/ 	.byte	0x04, 0x2f
        /*0002*/ 	.short	(.L_3 - .L_2)
	.align		4
.L_2:
        /*0004*/ 	.word	index@(triton_poi_fused__native_batch_norm_legit_no_training_relu_threshold_backward_4)
        /*0008*/ 	.word	0x00000020


	//----- nvinfo : EIATTR_MIN_STACK_SIZE
	.align		4
.L_3:
        /*000c*/ 	.byte	0x04, 0x12
        /*000e*/ 	.short	(.L_5 - .L_4)
	.align		4
.L_4:
        /*0010*/ 	.word	index@(triton_poi_fused__native_batch_norm_legit_no_training_relu_threshold_backward_4)
        /*0014*/ 	.word	0x00000000


	//----- nvinfo : EIATTR_FRAME_SIZE
	.align		4
.L_5:
        /*0018*/ 	.byte	0x04, 0x11
        /*001a*/ 	.short	(.L_7 - .L_6)
	.align		4
.L_6:
        /*001c*/ 	.word	index@(triton_poi_fused__native_batch_norm_legit_no_training_relu_threshold_backward_4)
        /*0020*/ 	.word	0x00000000


	//----- nvinfo : EIATTR_MIN_STACK_SIZE
	.align		4
.L_7:
        /*0024*/ 	.byte	0x04, 0x12
        /*0026*/ 	.short	(.L_9 - .L_8)
	.align		4
.L_8:
        /*0028*/ 	.word	index@(triton_poi_fused__native_batch_norm_legit_no_training_relu_threshold_backward_4)
        /*002c*/ 	.word	0x00000000
.L_9:


//--------------------- .nv.info.triton_poi_fused__native_batch_norm_legit_no_training_relu_threshold_backward_4 --------------------------
	.section	.nv.info.triton_poi_fused__native_batch_norm_legit_no_training_relu_threshold_backward_4,"",@"SHT_CUDA_INFO"
	.sectionflags	@""
	.align	4


	//----- nvinfo : EIATTR_CUDA_API_VERSION
	.align		4
        /*0000*/ 	.byte	0x04, 0x37
        /*0002*/ 	.short	(.L_11 - .L_10)
.L_10:
        /*0004*/ 	.word	0x0000007c


	//----- nvinfo : EIATTR_KPARAM_INFO
	.align		4
.L_11:
        /*0008*/ 	.byte	0x04, 0x17
        /*000a*/ 	.short	(.L_13 - .L_12)
.L_12:
        /*000c*/ 	.word	0x00000000
        /*0010*/ 	.short	0x0008
        /*0012*/ 	.short	0x003c
        /*0014*/ 	.byte	0x00, 0xf0, 0x11, 0x00


	//----- nvinfo : EIATTR_KPARAM_INFO
	.align		4
.L_13:
        /*0018*/ 	.byte	0x04, 0x17
        /*001a*/ 	.short	(.L_15 - .L_14)
.L_14:
        /*001c*/ 	.word	0x00000000
        /*0020*/ 	.short	0x0007
        /*0022*/ 	.short	0x0038
        /*0024*/ 	.byte	0x00, 0xf0, 0x11, 0x00


	//----- nvinfo : EIATTR_KPARAM_INFO
	.align		4
.L_15:
        /*0028*/ 	.byte	0x04, 0x17
        /*002a*/ 	.short	(.L_17 - .L_16)
.L_16:
        /*002c*/ 	.word	0x00000000
        /*0030*/ 	.short	0x0006
        /*0032*/ 	.short	0x0030
        /*0034*/ 	.byte	0x00, 0xf4, 0x21, 0x00


	//----- nvinfo : EIATTR_KPARAM_INFO
	.align		4
.L_17:
        /*0038*/ 	.byte	0x04, 0x17
        /*003a*/ 	.short	(.L_19 - .L_18)
.L_18:
        /*003c*/ 	.word	0x00000000
        /*0040*/ 	.short	0x0005
        /*0042*/ 	.short	0x0028
        /*0044*/ 	.byte	0x00, 0xf4, 0x21, 0x00


	//----- nvinfo : EIATTR_KPARAM_INFO
	.align		4
.L_19:
        /*0048*/ 	.byte	0x04, 0x17
        /*004a*/ 	.short	(.L_21 - .L_20)
.L_20:
        /*004c*/ 	.word	0x00000000
        /*0050*/ 	.short	0x0004
        /*0052*/ 	.short	0x0020
        /*0054*/ 	.byte	0x00, 0xf4, 0x21, 0x00


	//----- nvinfo : EIATTR_KPARAM_INFO
	.align		4
.L_21:
        /*0058*/ 	.byte	0x04, 0x17
        /*005a*/ 	.short	(.L_23 - .L_22)
.L_22:
        /*005c*/ 	.word	0x00000000
        /*0060*/ 	.short	0x0003
        /*0062*/ 	.short	0x0018
        /*0064*/ 	.byte	0x00, 0xf4, 0x21, 0x00


	//----- nvinfo : EIATTR_KPARAM_INFO
	.align		4
.L_23:
        /*0068*/ 	.byte	0x04, 0x17
        /*006a*/ 	.short	(.L_25 - .L_24)
.L_24:
        /*006c*/ 	.word	0x00000000
        /*0070*/ 	.short	0x0002
        /*0072*/ 	.short	0x0010
        /*0074*/ 	.byte	0x00, 0xf4, 0x21, 0x00


	//----- nvinfo : EIATTR_KPARAM_INFO
	.align		4
.L_25:
        /*0078*/ 	.byte	0x04, 0x17
        /*007a*/ 	.short	(.L_27 - .L_26)
.L_26:
        /*007c*/ 	.word	0x00000000
        /*0080*/ 	.short	0x0001
        /*0082*/ 	.short	0x0008
        /*0084*/ 	.byte	0x00, 0xf4, 0x21, 0x00


	//----- nvinfo : EIATTR_KPARAM_INFO
	.align		4
.L_27:
        /*0088*/ 	.byte	0x04, 0x17
        /*008a*/ 	.short	(.L_29 - .L_28)
.L_28:
        /*008c*/ 	.word	0x00000000
        /*0090*/ 	.short	0x0000
        /*0092*/ 	.short	0x0000
        /*0094*/ 	.byte	0x00, 0xf4, 0x21, 0x00


	//----- nvinfo : EIATTR_SPARSE_MMA_MASK
	.align		4
.L_29:
        /*0098*/ 	.byte	0x03, 0x50
        /*009a*/ 	.short	0x0000


	//----- nvinfo : EIATTR_MAXREG_COUNT
	.align		4
        /*009c*/ 	.byte	0x03, 0x1b
        /*009e*/ 	.short	0x00ff


	//----- nvinfo : EIATTR_EXIT_INSTR_OFFSETS
	.align		4
        /*00a0*/ 	.byte	0x04, 0x1c
        /*00a2*/ 	.short	(.L_31 - .L_30)


	//   ....[0]....
.L_30:
        /*00a4*/ 	.word	0x00001950


	//   ....[1]....
        /*00a8*/ 	.word	0x00001970


	//----- nvinfo : EIATTR_REQNTID
	.align		4
.L_31:
        /*00ac*/ 	.byte	0x04, 0x10
        /*00ae*/ 	.short	(.L_33 - .L_32)
.L_32:
        /*00b0*/ 	.word	0x00000100
        /*00b4*/ 	.word	0x00000001
        /*00b8*/ 	.word	0x00000001


	//----- nvinfo : EIATTR_CBANK_PARAM_SIZE
	.align		4
.L_33:
        /*00bc*/ 	.byte	0x03, 0x19
        /*00be*/ 	.short	0x0040


	//----- nvinfo : EIATTR_PARAM_CBANK
	.align		4
        /*00c0*/ 	.byte	0x04, 0x0a
        /*00c2*/ 	.short	(.L_35 - .L_34)
	.align		4
.L_34:
        /*00c4*/ 	.word	index@(.nv.constant0.triton_poi_fused__native_batch_norm_legit_no_training_relu_threshold_backward_4)
        /*00c8*/ 	.short	0x0210
        /*00ca*/ 	.short	0x0040


	//----- nvinfo : EIATTR_SW_WAR
	.align		4
.L_35:
        /*00cc*/ 	.byte	0x04, 0x36
        /*00ce*/ 	.short	(.L_37 - .L_36)
.L_36:
        /*00d0*/ 	.word	0x00000008
.L_37:


//--------------------- .nv.callgraph             --------------------------
	.section	.nv.callgraph,"",@"SHT_CUDA_CALLGRAPH"
	.align	4
	.sectionentsize	8
	.align		4
        /*0000*/ 	.word	0x00000000
	.align		4
        /*0004*/ 	.word	0xffffffff
	.align		4
        /*0008*/ 	.word	0x00000000
	.align		4
        /*000c*/ 	.word	0xfffffffe
	.align		4
        /*0010*/ 	.word	0x00000000
	.align		4
        /*0014*/ 	.word	0xfffffffd
	.align		4
        /*0018*/ 	.word	0x00000000
	.align		4
        /*001c*/ 	.word	0xfffffffc


//--------------------- .nv.constant4             --------------------------
	.section	.nv.constant4,"a",@progbits
	.align	8
	.align		8
.nv.constant4:
        /*0000*/ 	.dword	_$_str
	.align		8
        /*0008*/ 	.dword	_$_str_$_2


//--------------------- .text.triton_poi_fused__native_batch_norm_legit_no_training_relu_threshold_backward_4 --------------------------
	.section	.text.triton_poi_fused__native_batch_norm_legit_no_training_relu_threshold_backward_4,"ax",@progbits
	.sectionflags	@"SHF_BARRIERS=1"
	.align	128
        .global         triton_poi_fused__native_batch_norm_legit_no_training_relu_threshold_backward_4
        .type           triton_poi_fused__native_batch_norm_legit_no_training_relu_threshold_backward_4,@function
        .size           triton_poi_fused__native_batch_norm_legit_no_training_relu_threshold_backward_4,(.L_x_1 - triton_poi_fused__native_batch_norm_legit_no_training_relu_threshold_backward_4)
        .other          triton_poi_fused__native_batch_norm_legit_no_training_relu_threshold_backward_4,@"STO_CUDA_ENTRY STV_DEFAULT"
triton_poi_fused__native_batch_norm_legit_no_training_relu_threshold_backward_4:
.text.triton_poi_fused__native_batch_norm_legit_no_training_relu_threshold_backward_4:
[----:B------:R-:W0:Y:S01]  /*0000*/  LDC R1, c[0x0][0x28] ;  /* 0x00000a00ff017b82 */ /* 0x000e220000000800 */
[----:B------:R-:W1:Y:S07]  /*0010*/  S2R R20, SR_TID.X ;  /* 0x0000000000147919 */ /* 0x000e6e0000002100 */
[----:B------:R-:W2:Y:S01]  /*0020*/  LDC.64 R26, c[0x0][0x210] ;  /* 0x00008400ff1a7b82 */ /* 0x000ea20000000a00 */
[----:B------:R-:W-:Y:S01]  /*0030*/  ULDC.64 UR6, c[0x0][0x208] ;  /* 0x0000820000067ab9 */ /* 0x000fe20000000a00 */
[----:B------:R-:W3:Y:S01]  /*0040*/  S2R R3, SR_CTAID.Y ;  /* 0x0000000000037919 */ /* 0x000ee20000002600 */
[----:B------:R-:W4:Y:S01]  /*0050*/  S2R R22, SR_CTAID.X ;  /* 0x0000000000167919 */ /* 0x000f220000002500 */
[----:B-1----:R-:W-:Y:S01]  /*0060*/  IMAD.SHL.U32 R2, R20, 0x10, RZ ;  /* 0x0000001014027824 */ /* 0x002fe200078e00ff */
[----:B------:R-:W-:-:S04]  /*0070*/  SHF.R.U32.HI R7, RZ, 0x4, R20 ;  /* 0x00000004ff077819 */ /* 0x000fc80000011614 */
[----:B------:R-:W-:Y:S02]  /*0080*/  LOP3.LUT R0, R2, 0xf0, RZ, 0xc0, !PT ;  /* 0x000000f002007812 */ /* 0x000fe400078ec0ff */
[----:B------:R-:W-:Y:S01]  /*0090*/  SGXT.U32 R7, R7, 0x4 ;  /* 0x000000040707781a */ /* 0x000fe20000000000 */
[----:B----4-:R-:W-:Y:S01]  /*00a0*/  IMAD.SHL.U32 R22, R22, 0x10, RZ ;  /* 0x0000001016167824 */ /* 0x010fe200078e00ff */
[----:B---3--:R-:W-:-:S04]  /*00b0*/  PRMT R0, R0, 0x6540, R3 ;  /* 0x0000654000007816 */ /* 0x008fc80000000003 */
[C---:B------:R-:W-:Y:S01]  /*00c0*/  LOP3.LUT R4, R0.reuse, 0x4, RZ, 0xfc, !PT ;  /* 0x0000000400047812 */ /* 0x040fe200078efcff */
[C---:B------:R-:W-:Y:S01]  /*00d0*/  IMAD.HI R8, R0.reuse, 0x2aaaaaab, RZ ;  /* 0x2aaaaaab00087827 */ /* 0x040fe200078e02ff */
[C---:B------:R-:W-:Y:S02]  /*00e0*/  LOP3.LUT R5, R0.reuse, 0x8, RZ, 0xfc, !PT ;  /* 0x0000000800057812 */ /* 0x040fe400078efcff */
[----:B------:R-:W-:Y:S02]  /*00f0*/  LOP3.LUT R6, R0, 0xc, RZ, 0xfc, !PT ;  /* 0x0000000c00067812 */ /* 0x000fe400078efcff */
[----:B------:R-:W-:Y:S01]  /*0100*/  SHF.R.U32.HI R9, RZ, 0x1f, R8 ;  /* 0x0000001fff097819 */ /* 0x000fe20000011608 */
[----:B------:R-:W-:Y:S01]  /*0110*/  IMAD.HI R10, R5, 0x2aaaaaab, RZ ;  /* 0x2aaaaaab050a7827 */ /* 0x000fe200078e02ff */
[----:B------:R-:W-:Y:S02]  /*0120*/  LOP3.LUT R7, R22, R7, RZ, 0xfc, !PT ;  /* 0x0000000716077212 */ /* 0x000fe400078efcff */
[----:B------:R-:W-:Y:S01]  /*0130*/  LEA.HI.SX32 R9, R8, R9, 0x1c ;  /* 0x0000000908097211 */ /* 0x000fe200078fe2ff */
[----:B------:R-:W-:Y:S01]  /*0140*/  IMAD.HI R8, R4, 0x2aaaaaab, RZ ;  /* 0x2aaaaaab04087827 */ /* 0x000fe200078e02ff */
[----:B------:R-:W-:-:S02]  /*0150*/  SHF.R.U32.HI R13, RZ, 0x1f, R10 ;  /* 0x0000001fff0d7819 */ /* 0x000fc4000001160a */
[----:B------:R-:W-:Y:S01]  /*0160*/  ISETP.GE.AND P0, PT, R7, 0x100, PT ;  /* 0x000001000700780c */ /* 0x000fe20003f06270 */
[----:B------:R-:W-:Y:S01]  /*0170*/  IMAD.HI R12, R6, 0x2aaaaaab, RZ ;  /* 0x2aaaaaab060c7827 */ /* 0x000fe200078e02ff */
[----:B------:R-:W-:Y:S02]  /*0180*/  SHF.R.U32.HI R11, RZ, 0x1f, R8 ;  /* 0x0000001fff0b7819 */ /* 0x000fe40000011608 */
[----:B------:R-:W-:Y:S01]  /*0190*/  LEA.HI R10, R10, R13, RZ, 0x1c ;  /* 0x0000000d0a0a7211 */ /* 0x000fe200078fe0ff */
[C---:B------:R-:W-:Y:S01]  /*01a0*/  IMAD R7, R9.reuse, 0x100, R7 ;  /* 0x0000010009077824 */ /* 0x040fe200078e0207 */
[----:B------:R-:W-:Y:S01]  /*01b0*/  SHF.R.U32.HI R15, RZ, 0x1f, R12 ;  /* 0x0000001fff0f7819 */ /* 0x000fe2000001160c */
[----:B------:R-:W-:Y:S01]  /*01c0*/  IMAD R9, R9, -0x60, R0 ;  /* 0xffffffa009097824 */ /* 0x000fe200078e0200 */
[----:B------:R-:W-:Y:S01]  /*01d0*/  LEA.HI R11, R8, R11, RZ, 0x1c ;  /* 0x0000000b080b7211 */ /* 0x000fe200078fe0ff */
[----:B------:R-:W-:Y:S01]  /*01e0*/  IMAD R8, R7, 0x60, RZ ;  /* 0x0000006007087824 */ /* 0x000fe200078e02ff */
[----:B------:R-:W-:Y:S01]  /*01f0*/  LEA.HI R15, R12, R15, RZ, 0x1c ;  /* 0x0000000f0c0f7211 */ /* 0x000fe200078fe0ff */
[----:B------:R-:W-:Y:S01]  /*0200*/  IMAD R10, R10, -0x60, R5 ;  /* 0xffffffa00a0a7824 */ /* 0x000fe200078e0205 */
[----:B------:R-:W-:Y:S01]  /*0210*/  ISETP.LT.AND P0, PT, R0, 0x180, !P0 ;  /* 0x000001800000780c */ /* 0x000fe20004701270 */
[----:B------:R-:W-:Y:S01]  /*0220*/  IMAD R11, R11, -0x60, R4 ;  /* 0xffffffa00b0b7824 */ /* 0x000fe200078e0204 */
[----:B------:R-:W-:Y:S01]  /*0230*/  CS2R R4, SRZ ;  /* 0x0000000000047805 */ /* 0x000fe2000001ff00 */
[----:B------:R-:W-:Y:S01]  /*0240*/  IMAD R15, R15, -0x60, R6 ;  /* 0xffffffa00f0f7824 */ /* 0x000fe200078e0206 */
[----:B------:R-:W-:Y:S01]  /*0250*/  CS2R R6, SRZ ;  /* 0x0000000000067805 */ /* 0x000fe2000001ff00 */
[----:B------:R-:W-:-:S02]  /*0260*/  IMAD.IADD R13, R11, 0x1, R8 ;  /* 0x000000010b0d7824 */ /* 0x000fc400078e0208 */
[--C-:B------:R-:W-:Y:S02]  /*0270*/  IMAD.IADD R0, R9, 0x1, R8.reuse ;  /* 0x0000000109007824 */ /* 0x100fe400078e0208 */
[--C-:B------:R-:W-:Y:S01]  /*0280*/  IMAD.IADD R25, R10, 0x1, R8.reuse ;  /* 0x000000010a197824 */ /* 0x100fe200078e0208 */
[----:B------:R-:W-:Y:S01]  /*0290*/  CS2R R10, SRZ ;  /* 0x00000000000a7805 */ /* 0x000fe2000001ff00 */
[----:B------:R-:W-:Y:S01]  /*02a0*/  IMAD.IADD R15, R15, 0x1, R8 ;  /* 0x000000010f0f7824 */ /* 0x000fe200078e0208 */
[----:B------:R-:W-:Y:S01]  /*02b0*/  CS2R R8, SRZ ;  /* 0x0000000000087805 */ /* 0x000fe2000001ff00 */
[--C-:B--2---:R-:W-:Y:S01]  /*02c0*/  IMAD.WIDE R12, R13, 0x4, R26.reuse ;  /* 0x000000040d0c7825 */ /* 0x104fe200078e021a */
[----:B------:R-:W-:Y:S02]  /*02d0*/  CS2R R16, SRZ ;  /* 0x0000000000107805 */ /* 0x000fe4000001ff00 */
[----:B------:R-:W-:Y:S01]  /*02e0*/  CS2R R18, SRZ ;  /* 0x0000000000127805 */ /* 0x000fe2000001ff00 */
[--C-:B------:R-:W-:Y:S01]  /*02f0*/  IMAD.WIDE R28, R0, 0x4, R26.reuse ;  /* 0x00000004001c7825 */ /* 0x100fe200078e021a */
[----:B------:R1:W2:Y:S03]  /*0300*/  @P0 LDG.E.EL.128 R8, desc[UR6][R12.64] ;  /* 0x000000060c080981 */ /* 0x0002a6000c2e1d00 */
[--C-:B------:R-:W-:Y:S01]  /*0310*/  IMAD.WIDE R24, R25, 0x4, R26.reuse ;  /* 0x0000000419187825 */ /* 0x100fe200078e021a */
[----:B------:R3:W4:Y:S03]  /*0320*/  @P0 LDG.E.EL.128 R4, desc[UR6][R28.64] ;  /* 0x000000061c040981 */ /* 0x000726000c2e1d00 */
[----:B------:R-:W-:Y:S01]  /*0330*/  IMAD.WIDE R26, R15, 0x4, R26 ;  /* 0x000000040f1a7825 */ /* 0x000fe200078e021a */
[----:B------:R-:W-:-:S02]  /*0340*/  CS2R R14, SRZ ;  /* 0x00000000000e7805 */ /* 0x000fc4000001ff00 */
[----:B-1----:R-:W-:Y:S02]  /*0350*/  CS2R R12, SRZ ;  /* 0x00000000000c7805 */ /* 0x002fe4000001ff00 */
[----:B------:R-:W5:Y:S01]  /*0360*/  @P0 LDG.E.EL.128 R16, desc[UR6][R26.64] ;  /* 0x000000061a100981 */ /* 0x000f62000c2e1d00 */
[----:B------:R-:W1:Y:S03]  /*0370*/  S2UR UR5, SR_CgaCtaId ;  /* 0x00000000000579c3 */ /* 0x000e660000008800 */
[----:B------:R3:W5:Y:S01]  /*0380*/  @P0 LDG.E.EL.128 R12, desc[UR6][R24.64] ;  /* 0x00000006180c0981 */ /* 0x000762000c2e1d00 */
[----:B------:R-:W-:Y:S01]  /*0390*/  LOP3.LUT R2, R2, 0xff0, RZ, 0xc0, !PT ;  /* 0x00000ff002027812 */ /* 0x000fe200078ec0ff */
[----:B------:R-:W-:Y:S01]  /*03a0*/  UMOV UR4, 0x400 ;  /* 0x0000040000047882 */ /* 0x000fe20000000000 */
[C---:B------:R-:W-:Y:S02]  /*03b0*/  PRMT R21, R20.reuse, 0x6540, R3 ;  /* 0x0000654014157816 */ /* 0x040fe40000000003 */
[----:B---3--:R-:W3:Y:S01]  /*03c0*/  LDC.64 R28, c[0x0][0x220] ;  /* 0x00008800ff1c7b82 */ /* 0x008ee20000000a00 */
[----:B------:R-:W-:-:S05]  /*03d0*/  LOP3.LUT R25, R20, 0xf0, RZ, 0xc0, !PT ;  /* 0x000000f014197812 */ /* 0x000fca00078ec0ff */
[----:B------:R-:W-:Y:S01]  /*03e0*/  IMAD.IADD R2, R2, 0x1, R25 ;  /* 0x0000000102027824 */ /* 0x000fe200078e0219 */
[----:B01----:R-:W-:-:S06]  /*03f0*/  UPRMT UR4, UR5, 0x654, UR4 ;  /* 0x0000065405047896 */ /* 0x003fcc0008000004 */
[----:B------:R-:W-:Y:S01]  /*0400*/  LEA R26, R2, UR4, 0x2 ;  /* 0x00000004021a7c11 */ /* 0x000fe2000f8e10ff */
[----:B------:R-:W-:-:S05]  /*0410*/  IMAD.HI R23, R21, 0x2aaaaaab, RZ ;  /* 0x2aaaaaab15177827 */ /* 0x000fca00078e02ff */
[----:B------:R-:W-:Y:S02]  /*0420*/  SHF.R.U32.HI R24, RZ, 0x1f, R23 ;  /* 0x0000001fff187819 */ /* 0x000fe40000011617 */
[----:B------:R-:W-:Y:S02]  /*0430*/  ISETP.GE.AND P1, PT, R21, 0x180, PT ;  /* 0x000001801500780c */ /* 0x000fe40003f26270 */
[----:B------:R-:W-:-:S05]  /*0440*/  LEA.HI R23, R23, R24, RZ, 0x1c ;  /* 0x0000001817177211 */ /* 0x000fca00078fe0ff */
[----:B------:R-:W-:Y:S02]  /*0450*/  IMAD R21, R23, -0x60, R21 ;  /* 0xffffffa017157824 */ /* 0x000fe400078e0215 */
[----:B------:R-:W-:Y:S02]  /*0460*/  IMAD.MOV.U32 R23, RZ, RZ, RZ ;  /* 0x000000ffff177224 */ /* 0x000fe400078e00ff */
[----:B---3--:R-:W-:-:S04]  /*0470*/  IMAD.WIDE R24, R21, 0x4, R28 ;  /* 0x0000000415187825 */ /* 0x008fc800078e021c */
[----:B------:R-:W-:Y:S01]  /*0480*/  IMAD.MOV.U32 R28, RZ, RZ, RZ ;  /* 0x000000ffff1c7224 */ /* 0x000fe200078e00ff */
[----:B--2---:R-:W-:Y:S04]  /*0490*/  STS.128 [R26+0x10], R8 ;  /* 0x000010081a007388 */ /* 0x004fe80000000c00 */
[----:B----4-:R0:W-:Y:S04]  /*04a0*/  STS.128 [R26], R4 ;  /* 0x000000041a007388 */ /* 0x0101e80000000c00 */
[----:B-----5:R-:W-:Y:S04]  /*04b0*/  STS.128 [R26+0x30], R16 ;  /* 0x000030101a007388 */ /* 0x020fe80000000c00 */
[----:B------:R1:W-:Y:S01]  /*04c0*/  STS.128 [R26+0x20], R12 ;  /* 0x0000200c1a007388 */ /* 0x0003e20000000c00 */
[----:B------:R-:W-:Y:S08]  /*04d0*/  BAR.SYNC.DEFER_BLOCKING 0x0 ;  /* 0x0000000000007b1d */ /* 0x000ff00000010000 */
[----:B0-----:R-:W0:Y:S08]  /*04e0*/  LDC.64 R6, c[0x0][0x228] ;  /* 0x00008a00ff067b82 */ /* 0x001e300000000a00 */
[----:B-1----:R-:W1:Y:S08]  /*04f0*/  LDC.64 R26, c[0x0][0x218] ;  /* 0x00008600ff1a7b82 */ /* 0x002e700000000a00 */
[----:B------:R-:W2:Y:S01]  /*0500*/  LDC.64 R4, c[0x0][0x230] ;  /* 0x00008c00ff047b82 */ /* 0x000ea20000000a00 */
[----:B------:R-:W3:Y:S01]  /*0510*/  @!P1 LDG.E.EL R23, desc[UR6][R24.64] ;  /* 0x0000000618179981 */ /* 0x000ee2000c2e1900 */
[----:B------:R-:W-:-:S02]  /*0520*/  IMAD.MOV.U32 R10, RZ, RZ, RZ ;  /* 0x000000ffff0a7224 */ /* 0x000fc400078e00ff */
[----:B------:R-:W-:Y:S02]  /*0530*/  IMAD.MOV.U32 R17, RZ, RZ, RZ ;  /* 0x000000ffff117224 */ /* 0x000fe400078e00ff */
[----:B0-----:R-:W-:-:S05]  /*0540*/  IMAD.WIDE R6, R21, 0x4, R6 ;  /* 0x0000000415067825 */ /* 0x001fca00078e0206 */
[----:B------:R-:W4:Y:S01]  /*0550*/  @!P1 LDG.E.EL R10, desc[UR6][R6.64] ;  /* 0x00000006060a9981 */ /* 0x000f22000c2e1900 */
[----:B-1----:R-:W-:-:S05]  /*0560*/  IMAD.WIDE R26, R21, 0x4, R26 ;  /* 0x00000004151a7825 */ /* 0x002fca00078e021a */
[----:B------:R0:W5:Y:S01]  /*0570*/  @!P1 LDG.E.EL R28, desc[UR6][R26.64] ;  /* 0x000000061a1c9981 */ /* 0x000162000c2e1900 */
[----:B--2---:R-:W-:-:S05]  /*0580*/  IMAD.WIDE R8, R21, 0x4, R4 ;  /* 0x0000000415087825 */ /* 0x004fca00078e0204 */
[----:B------:R1:W4:Y:S01]  /*0590*/  @!P1 LDG.E.EL R17, desc[UR6][R8.64] ;  /* 0x0000000608119981 */ /* 0x000322000c2e1900 */
[----:B------:R-:W-:-:S04]  /*05a0*/  LOP3.LUT R4, R20, 0xff, RZ, 0xc0, !PT ;  /* 0x000000ff14047812 */ /* 0x000fc800078ec0ff */
[----:B------:R-:W-:-:S05]  /*05b0*/  LEA R12, R4, UR4, 0x2 ;  /* 0x00000004040c7c11 */ /* 0x000fca000f8e10ff */
[----:B------:R-:W5:Y:S04]  /*05c0*/  LDS R13, [R12+0x3fc0] ;  /* 0x003fc0000c0d7984 */ /* 0x000f680000000800 */
[----:B------:R-:W2:Y:S04]  /*05d0*/  LDS R21, [R12+0x880] ;  /* 0x000880000c157984 */ /* 0x000ea80000000800 */
[----:B0-----:R-:W0:Y:S04]  /*05e0*/  LDS R26, [R12+0x1540] ;  /* 0x001540000c1a7984 */ /* 0x001e280000000800 */
[----:B------:R-:W0:Y:S04]  /*05f0*/  LDS R29, [R12+0x3740] ;  /* 0x003740000c1d7984 */ /* 0x000e280000000800 */
[----:B------:R-:W-:Y:S04]  /*0600*/  LDS R24, [R12] ;  /* 0x000000000c187984 */ /* 0x000fe80000000800 */
[----:B------:R-:W-:Y:S04]  /*0610*/  LDS R18, [R12+0x1100] ;  /* 0x001100000c127984 */ /* 0x000fe80000000800 */
[----:B------:R-:W-:Y:S04]  /*0620*/  LDS R19, [R12+0x2200] ;  /* 0x002200000c137984 */ /* 0x000fe80000000800 */
[----:B------:R-:W-:Y:S04]  /*0630*/  LDS R4, [R12+0x3300] ;  /* 0x003300000c047984 */ /* 0x000fe80000000800 */
[----:B------:R-:W-:Y:S04]  /*0640*/  LDS R5, [R12+0x3b80] ;  /* 0x003b80000c057984 */ /* 0x000fe80000000800 */
[----:B------:R-:W-:Y:S04]  /*0650*/  LDS R27, [R12+0x440] ;  /* 0x000440000c1b7984 */ /* 0x000fe80000000800 */
[----:B------:R-:W-:Y:S04]  /*0660*/  LDS R15, [R12+0xcc0] ;  /* 0x000cc0000c0f7984 */ /* 0x000fe80000000800 */
[----:B------:R-:W-:Y:S04]  /*0670*/  LDS R25, [R12+0x1980] ;  /* 0x001980000c197984 */ /* 0x000fe80000000800 */
[----:B------:R-:W-:Y:S04]  /*0680*/  LDS R11, [R12+0x1dc0] ;  /* 0x001dc0000c0b7984 */ /* 0x000fe80000000800 */
[----:B-1----:R-:W-:Y:S04]  /*0690*/  LDS R9, [R12+0x2a80] ;  /* 0x002a80000c097984 */ /* 0x002fe80000000800 */
[----:B------:R-:W-:Y:S01]  /*06a0*/  LDS R7, [R12+0x2ec0] ;  /* 0x002ec0000c077984 */ /* 0x000fe20000000800 */
[----:B------:R-:W-:Y:S01]  /*06b0*/  IMAD.MOV.U32 R6, RZ, RZ, 0x3e800000 ;  /* 0x3e800000ff067424 */ /* 0x000fe200078e00ff */
[----:B------:R-:W1:Y:S01]  /*06c0*/  S2UR UR4, SR_CgaCtaId ;  /* 0x00000000000479c3 */ /* 0x000e620000008800 */
[----:B------:R-:W0:Y:S01]  /*06d0*/  S2R R8, SR_TID.X ;  /* 0x0000000000087919 */ /* 0x000e220000002100 */
[----:B------:R-:W-:-:S02]  /*06e0*/  UMOV UR5, 0x400 ;  /* 0x0000040000057882 */ /* 0x000fc40000000000 */
[----:B-1----:R-:W-:Y:S01]  /*06f0*/  UPRMT UR4, UR4, 0x654, UR5 ;  /* 0x0000065404047896 */ /* 0x002fe20008000005 */
[----:B0-----:R-:W-:Y:S02]  /*0700*/  IMAD.SHL.U32 R8, R8, 0x4, RZ ;  /* 0x0000000408087824 */ /* 0x001fe400078e00ff */
[----:B---3--:R-:W-:-:S04]  /*0710*/  FADD R23, R23, 9.9999997473787516356e-05 ;  /* 0x38d1b71717177421 */ /* 0x008fc80000000000 */
[----:B------:R0:W1:Y:S02]  /*0720*/  MUFU.SQRT R16, R23 ;  /* 0x0000001700107308 */ /* 0x0000640000002000 */
[----:B0-----:R-:W0:Y:S01]  /*0730*/  LDS R23, [R12+0x2640] ;  /* 0x002640000c177984 */ /* 0x001e220000000800 */
[C---:B-1----:R-:W-:Y:S02]  /*0740*/  FSETP.GT.AND P1, PT, R16.reuse, 8.50705917302346158658e+37, PT ;  /* 0x7e8000001000780b */ /* 0x042fe40003f24000 */
[----:B------:R-:W-:-:S11]  /*0750*/  FSETP.GEU.AND P2, PT, R16, 1.175494350822287508e-38, PT ;  /* 0x008000001000780b */ /* 0x000fd60003f4e000 */
[----:B------:R-:W-:-:S04]  /*0760*/  @P1 FMUL R16, R16, 0.25 ;  /* 0x3e80000010101820 */ /* 0x000fc80000400000 */
[----:B------:R-:W-:-:S04]  /*0770*/  @!P2 FMUL R16, R16, 16777216 ;  /* 0x4b8000001010a820 */ /* 0x000fc80000400000 */
[----:B------:R-:W1:Y:S01]  /*0780*/  MUFU.RCP R14, R16 ;  /* 0x00000010000e7308 */ /* 0x000e620000001000 */
[----:B------:R-:W-:Y:S01]  /*0790*/  FSEL R6, R6, 1, P1 ;  /* 0x3f80000006067808 */ /* 0x000fe20000800000 */
[----:B-----5:R-:W-:-:S04]  /*07a0*/  FADD R13, R13, -R28 ;  /* 0x8000001c0d0d7221 */ /* 0x020fc80000000000 */
[----:B------:R-:W-:Y:S01]  /*07b0*/  @!P2 FMUL R6, R6, 16777216 ;  /* 0x4b8000000606a820 */ /* 0x000fe20000400000 */
[--C-:B--2---:R-:W-:Y:S01]  /*07c0*/  FADD R21, R21, -R28.reuse ;  /* 0x8000001c15157221 */ /* 0x104fe20000000000 */
[--C-:B------:R-:W-:Y:S01]  /*07d0*/  FADD R26, R26, -R28.reuse ;  /* 0x8000001c1a1a7221 */ /* 0x100fe20000000000 */
[--C-:B------:R-:W-:Y:S01]  /*07e0*/  FADD R29, R29, -R28.reuse ;  /* 0x8000001c1d1d7221 */ /* 0x100fe20000000000 */
[----:B-1----:R-:W-:Y:S01]  /*07f0*/  FMUL R14, R14, R6 ;  /* 0x000000060e0e7220 */ /* 0x002fe20000400000 */
[----:B0-----:R-:W-:-:S03]  /*0800*/  FADD R23, R23, -R28 ;  /* 0x8000001c17177221 */ /* 0x001fc60000000000 */
[C---:B------:R-:W-:Y:S01]  /*0810*/  FMUL R13, R14.reuse, R13 ;  /* 0x0000000d0e0d7220 */ /* 0x040fe20000400000 */
[----:B------:R-:W-:Y:S01]  /*0820*/  FMUL R21, R14, R21 ;  /* 0x000000150e157220 */ /* 0x000fe20000400000 */
[--C-:B------:R-:W-:Y:S01]  /*0830*/  FADD R24, R24, -R28.reuse ;  /* 0x8000001c18187221 */ /* 0x100fe20000000000 */
        /* <DEDUP_REMOVED lines=9> */
[-CC-:B----4-:R-:W-:Y:S01]  /*08d0*/  FFMA R13, R13, R10.reuse, R17.reuse ;  /* 0x0000000a0d0d7223 */ /* 0x190fe20000000011 */
[--C-:B------:R-:W-:Y:S01]  /*08e0*/  FFMA R21, R21, R10, R17.reuse ;  /* 0x0000000a15157223 */ /* 0x100fe20000000011 */
[----:B------:R-:W-:Y:S01]  /*08f0*/  FADD R7, R7, -R28 ;  /* 0x8000001c07077221 */ /* 0x000fe20000000000 */
[C---:B------:R-:W-:Y:S01]  /*0900*/  FMUL R26, R14.reuse, R26 ;  /* 0x0000001a0e1a7220 */ /* 0x040fe20000400000 */
        /* <DEDUP_REMOVED lines=12> */
[----:B------:R-:W-:Y:S01]  /*09d0*/  FMUL R14, R14, R7 ;  /* 0x000000070e0e7220 */ /* 0x000fe20000400000 */
[-CC-:B------:R-:W-:Y:S01]  /*09e0*/  FFMA R26, R26, R10.reuse, R17.reuse ;  /* 0x0000000a1a1a7223 */ /* 0x180fe20000000011 */
[-CC-:B------:R-:W-:Y:S01]  /*09f0*/  FFMA R23, R23, R10.reuse, R17.reuse ;  /* 0x0000000a17177223 */ /* 0x180fe20000000011 */
[----:B------:R-:W-:Y:S01]  /*0a00*/  FFMA R6, R6, R10, R17 ;  /* 0x0000000a06067223 */ /* 0x000fe20000000011 */
[----:B------:R-:W-:-:S02]  /*0a10*/  FSETP.GEU.AND P5, PT, R21, RZ, PT ;  /* 0x000000ff1500720b */ /* 0x000fc40003fae000 */
[----:B------:R-:W-:Y:S01]  /*0a20*/  FSETP.GEU.AND P2, PT, R13, RZ, PT ;  /* 0x000000ff0d00720b */ /* 0x000fe20003f4e000 */
[-CC-:B------:R-:W-:Y:S01]  /*0a30*/  FFMA R24, R24, R10.reuse, R17.reuse ;  /* 0x0000000a18187223 */ /* 0x180fe20000000011 */
        /* <DEDUP_REMOVED lines=9> */
[----:B------:R-:W-:Y:S01]  /*0ad0*/  FFMA R17, R14, R10, R17 ;  /* 0x0000000a0e117223 */ /* 0x000fe20000000011 */
[----:B------:R-:W-:Y:S01]  /*0ae0*/  FSEL R21, R21, RZ, P5 ;  /* 0x000000ff15157208 */ /* 0x000fe20002800000 */
[----:B------:R-:W-:Y:S01]  /*0af0*/  IMAD.SHL.U32 R10, R20, 0x10, RZ ;  /* 0x00000010140a7824 */ /* 0x000fe200078e00ff */
[----:B------:R-:W-:-:S02]  /*0b00*/  FSEL R13, R13, RZ, P2 ;  /* 0x000000ff0d0d7208 */ /* 0x000fc40001000000 */
[----:B------:R-:W-:Y:S02]  /*0b10*/  FSETP.GEU.AND P6, PT, R6, RZ, PT ;  /* 0x000000ff0600720b */ /* 0x000fe40003fce000 */
[C---:B------:R-:W-:Y:S02]  /*0b20*/  FSETP.GEU.AND P5, PT, R23.reuse, RZ, PT ;  /* 0x000000ff1700720b */ /* 0x040fe40003fae000 */
[----:B------:R-:W-:Y:S02]  /*0b30*/  FSETP.GEU.AND P2, PT, R26, RZ, PT ;  /* 0x000000ff1a00720b */ /* 0x000fe40003f4e000 */
[----:B------:R-:W-:Y:S02]  /*0b40*/  FSEL R6, R6, RZ, P6 ;  /* 0x000000ff06067208 */ /* 0x000fe40003000000 */
[----:B------:R-:W-:Y:S02]  /*0b50*/  FSEL R23, R23, RZ, P5 ;  /* 0x000000ff17177208 */ /* 0x000fe40002800000 */
[----:B------:R-:W-:-:S02]  /*0b60*/  FSEL R26, R26, RZ, P2 ;  /* 0x000000ff1a1a7208 */ /* 0x000fc40001000000 */
[----:B------:R-:W-:Y:S02]  /*0b70*/  LOP3.LUT R10, R10, 0xff0, RZ, 0xc0, !PT ;  /* 0x00000ff00a0a7812 */ /* 0x000fe400078ec0ff */
[----:B------:R-:W-:Y:S02]  /*0b80*/  FSETP.GEU.AND P3, PT, R18, RZ, PT ;  /* 0x000000ff1200720b */ /* 0x000fe40003f6e000 */
[----:B------:R-:W-:Y:S02]  /*0b90*/  FSETP.GEU.AND P4, PT, R19, RZ, PT ;  /* 0x000000ff1300720b */ /* 0x000fe40003f8e000 */
[----:B------:R-:W-:Y:S02]  /*0ba0*/  FSETP.GEU.AND P6, PT, R27, RZ, PT ;  /* 0x000000ff1b00720b */ /* 0x000fe40003fce000 */
[----:B------:R-:W-:Y:S02]  /*0bb0*/  FSETP.GEU.AND P5, PT, R5, RZ, PT ;  /* 0x000000ff0500720b */ /* 0x000fe40003fae000 */
[----:B------:R-:W-:-:S02]  /*0bc0*/  FSETP.GEU.AND P2, PT, R4, RZ, PT ;  /* 0x000000ff0400720b */ /* 0x000fc40003f4e000 */
[----:B------:R-:W-:Y:S02]  /*0bd0*/  LEA.HI R29, R10, UR4, RZ, 0x1e ;  /* 0x000000040a1d7c11 */ /* 0x000fe4000f8ff0ff */
[----:B------:R-:W-:Y:S02]  /*0be0*/  FSEL R27, R27, RZ, P6 ;  /* 0x000000ff1b1b7208 */ /* 0x000fe40003000000 */
[----:B------:R-:W-:Y:S02]  /*0bf0*/  FSEL R5, R5, RZ, P5 ;  /* 0x000000ff05057208 */ /* 0x000fe40002800000 */
[----:B------:R-:W-:Y:S02]  /*0c00*/  FSEL R4, R4, RZ, P2 ;  /* 0x000000ff04047208 */ /* 0x000fe40001000000 */
[----:B------:R-:W-:Y:S02]  /*0c10*/  FSEL R19, R19, RZ, P4 ;  /* 0x000000ff13137208 */ /* 0x000fe40002000000 */
[----:B------:R-:W-:-:S02]  /*0c20*/  FSEL R18, R18, RZ, P3 ;  /* 0x000000ff12127208 */ /* 0x000fc40001800000 */
[----:B------:R-:W-:Y:S02]  /*0c30*/  FSETP.GEU.AND P1, PT, R24, RZ, PT ;  /* 0x000000ff1800720b */ /* 0x000fe40003f2e000 */
[----:B------:R-:W-:Y:S02]  /*0c40*/  FSETP.GEU.AND P6, PT, R15, RZ, PT ;  /* 0x000000ff0f00720b */ /* 0x000fe40003fce000 */
[----:B------:R-:W-:Y:S02]  /*0c50*/  FSETP.GEU.AND P5, PT, R12, RZ, PT ;  /* 0x000000ff0c00720b */ /* 0x000fe40003fae000 */
[----:B------:R-:W-:Y:S02]  /*0c60*/  FSETP.GEU.AND P2, PT, R7, RZ, PT ;  /* 0x000000ff0700720b */ /* 0x000fe40003f4e000 */
[----:B------:R-:W-:Y:S02]  /*0c70*/  FSETP.GEU.AND P4, PT, R17, RZ, PT ;  /* 0x000000ff1100720b */ /* 0x000fe40003f8e000 */
[----:B------:R-:W-:Y:S01]  /*0c80*/  FSETP.GEU.AND P3, PT, R16, RZ, PT ;  /* 0x000000ff1000720b */ /* 0x000fe20003f6e000 */
[----:B------:R-:W-:Y:S01]  /*0c90*/  IMAD R29, R10, 0x4, R29 ;  /* 0x000000040a1d7824 */ /* 0x000fe200078e021d */
[----:B------:R-:W-:Y:S01]  /*0ca0*/  BAR.SYNC.DEFER_BLOCKING 0x0 ;  /* 0x0000000000007b1d */ /* 0x000fe20000010000 */
[----:B------:R-:W-:-:S02]  /*0cb0*/  FSEL R24, R24, RZ, P1 ;  /* 0x000000ff18187208 */ /* 0x000fc40000800000 */
[----:B------:R-:W-:Y:S02]  /*0cc0*/  FSEL R7, R7, RZ, P2 ;  /* 0x000000ff07077208 */ /* 0x000fe40001000000 */
[----:B------:R-:W-:Y:S02]  /*0cd0*/  FSEL R17, R17, RZ, P4 ;  /* 0x000000ff11117208 */ /* 0x000fe40002000000 */
[----:B------:R-:W-:Y:S02]  /*0ce0*/  FSEL R12, R12, RZ, P5 ;  /* 0x000000ff0c0c7208 */ /* 0x000fe40002800000 */
[----:B------:R-:W-:Y:S02]  /*0cf0*/  FSEL R16, R16, RZ, P3 ;  /* 0x000000ff10107208 */ /* 0x000fe40001800000 */
[----:B------:R-:W-:Y:S02]  /*0d00*/  FSEL R15, R15, RZ, P6 ;  /* 0x000000ff0f0f7208 */ /* 0x000fe40003000000 */
[----:B------:R-:W-:Y:S01]  /*0d10*/  LOP3.LUT R9, R20, 0xfc, RZ, 0xc0, !PT ;  /* 0x000000fc14097812 */ /* 0x000fe200078ec0ff */
[----:B------:R-:W-:Y:S04]  /*0d20*/  STS [R29+0x28], R7 ;  /* 0x000028071d007388 */ /* 0x000fe80000000800 */
        /* <DEDUP_REMOVED lines=13> */
[----:B------:R0:W-:Y:S04]  /*0e00*/  STS [R29], R24 ;  /* 0x000000181d007388 */ /* 0x0001e80000000800 */
[----:B------:R-:W-:Y:S01]  /*0e10*/  STS [R29+0x3c], R13 ;  /* 0x00003c0d1d007388 */ /* 0x000fe20000000800 */
[----:B------:R-:W-:Y:S01]  /*0e20*/  LOP3.LUT R14, R8, 0x3fc, RZ, 0xc0, !PT ;  /* 0x000003fc080e7812 */ /* 0x000fe200078ec0ff */
[----:B------:R-:W-:-:S02]  /*0e30*/  VIADD R11, R9, UR4 ;  /* 0x00000004090b7c36 */ /* 0x000fc40008000000 */
[----:B------:R-:W-:Y:S02]  /*0e40*/  IMAD.SHL.U32 R9, R20, 0x4, RZ ;  /* 0x0000000414097824 */ /* 0x000fe400078e00ff */
[----:B------:R-:W-:Y:S01]  /*0e50*/  IMAD R28, R14, 0x4, R11 ;  /* 0x000000040e1c7824 */ /* 0x000fe200078e020b */
[----:B------:R-:W-:Y:S02]  /*0e60*/  BAR.SYNC.DEFER_BLOCKING 0x0 ;  /* 0x0000000000007b1d */ /* 0x000fe40000010000 */
[----:B------:R-:W-:Y:S02]  /*0e70*/  LOP3.LUT R22, R22, 0xc, R9, 0xf8, !PT ;  /* 0x0000000c16167812 */ /* 0x000fe400078ef809 */
[----:B------:R-:W-:Y:S02]  /*0e80*/  SHF.R.U32.HI R20, RZ, 0x2, R20 ;  /* 0x00000002ff147819 */ /* 0x000fe40000011614 */
[----:B------:R-:W-:Y:S02]  /*0e90*/  FSETP.GTU.AND P2, PT, R24, RZ, PT ;  /* 0x000000ff1800720b */ /* 0x000fe40003f4c000 */
[----:B0-----:R-:W0:Y:S01]  /*0ea0*/  LDC.64 R24, c[0x0][0x238] ;  /* 0x00008e00ff187b82 */ /* 0x001e220000000a00 */
[----:B------:R-:W-:Y:S01]  /*0eb0*/  SGXT.U32 R20, R20, 0x6 ;  /* 0x000000061414781a */ /* 0x000fe20000000000 */
[----:B------:R-:W-:Y:S04]  /*0ec0*/  LDS R8, [R28] ;  /* 0x000000001c087984 */ /* 0x000fe80000000800 */
[----:B------:R-:W-:Y:S04]  /*0ed0*/  LDS R9, [R28+0x4] ;  /* 0x000004001c097984 */ /* 0x000fe80000000800 */
[----:B------:R-:W-:Y:S04]  /*0ee0*/  LDS R10, [R28+0x8] ;  /* 0x000008001c0a7984 */ /* 0x000fe80000000800 */
[----:B------:R1:W2:Y:S01]  /*0ef0*/  LDS R11, [R28+0xc] ;  /* 0x00000c001c0b7984 */ /* 0x0002a20000000800 */
[----:B------:R-:W-:-:S02]  /*0f00*/  PRMT R20, R20, 0x6540, R3 ;  /* 0x0000654014147816 */ /* 0x000fc40000000003 */
[----:B------:R-:W-:Y:S02]  /*0f10*/  LOP3.LUT R3, R14, 0x400, RZ, 0xfc, !PT ;  /* 0x000004000e037812 */ /* 0x000fe400078efcff */
[----:B------:R-:W-:Y:S02]  /*0f20*/  ISETP.GE.AND P1, PT, R22, 0x100, PT ;  /* 0x000001001600780c */ /* 0x000fe40003f26270 */
[----:B------:R-:W-:Y:S02]  /*0f30*/  SHF.R.U32.HI R3, RZ, 0x2, R3 ;  /* 0x00000002ff037819 */ /* 0x000fe40000011603 */
[C---:B------:R-:W-:Y:S02]  /*0f40*/  ISETP.LT.AND P3, PT, R20.reuse, 0x180, !P1 ;  /* 0x000001801400780c */ /* 0x040fe40004f61270 */
[----:B------:R-:W-:Y:S02]  /*0f50*/  LOP3.LUT R3, R3, 0x1fc, RZ, 0xc0, !PT ;  /* 0x000001fc03037812 */ /* 0x000fe400078ec0ff */
[----:B------:R-:W-:Y:S01]  /*0f60*/  FSETP.GTU.AND P6, PT, R27, RZ, PT ;  /* 0x000000ff1b00720b */ /* 0x000fe20003fcc000 */
[----:B------:R-:W-:-:S02]  /*0f70*/  IMAD R27, R20, 0x100, R22 ;  /* 0x00000100141b7824 */ /* 0x000fc400078e0216 */
[----:B------:R-:W-:Y:S01]  /*0f80*/  VIADD R3, R3, UR4 ;  /* 0x0000000403037c36 */ /* 0x000fe20008000000 */
[----:B------:R-:W-:Y:S01]  /*0f90*/  FSETP.GTU.AND P4, PT, R26, RZ, PT ;  /* 0x000000ff1a00720b */ /* 0x000fe20003f8c000 */
[----:B0-----:R-:W-:-:S04]  /*0fa0*/  IMAD.WIDE R26, R27, 0x4, R24 ;  /* 0x000000041b1a7825 */ /* 0x001fc800078e0218 */
[----:B-1----:R-:W-:Y:S01]  /*0fb0*/  IMAD R28, R14, 0x4, R3 ;  /* 0x000000040e1c7824 */ /* 0x002fe200078e0203 */
[----:B------:R-:W-:Y:S01]  /*0fc0*/  FSETP.GTU.AND P5, PT, R23, RZ, PT ;  /* 0x000000ff1700720b */ /* 0x000fe20003fac000 */
[----:B--2---:R0:W-:Y:S01]  /*0fd0*/  @P3 STG.E.128 desc[UR6][R26.64], R8 ;  /* 0x000000081a003986 */ /* 0x0041e2000c101d06 */
[----:B------:R-:W-:-:S03]  /*0fe0*/  FSETP.GTU.AND P3, PT, R15, RZ, PT ;  /* 0x000000ff0f00720b */ /* 0x000fc60003f6c000 */
[----:B------:R-:W-:Y:S01]  /*0ff0*/  LDS R8, [R28+0x1000] ;  /* 0x001000001c087984 */ /* 0x000fe20000000800 */
[----:B------:R-:W-:-:S03]  /*1000*/  SEL R15, RZ, 0x1, P4 ;  /* 0x00000001ff0f7807 */ /* 0x000fc60002000000 */
[----:B------:R-:W-:Y:S01]  /*1010*/  LDS R9, [R28+0x1004] ;  /* 0x001004001c097984 */ /* 0x000fe20000000800 */
[----:B------:R-:W-:-:S03]  /*1020*/  FSETP.GTU.AND P4, PT, R16, RZ, PT ;  /* 0x000000ff1000720b */ /* 0x000fc60003f8c000 */
[----:B------:R-:W-:Y:S04]  /*1030*/  LDS R10, [R28+0x1008] ;  /* 0x001008001c0a7984 */ /* 0x000fe80000000800 */
[----:B------:R-:W1:Y:S01]  /*1040*/  LDS R11, [R28+0x100c] ;  /* 0x00100c001c0b7984 */ /* 0x000e620000000800 */
[----:B------:R-:W-:Y:S02]  /*1050*/  SEL R16, RZ, 0x1, P5 ;  /* 0x00000001ff107807 */ /* 0x000fe40002800000 */
[----:B------:R-:W-:Y:S02]  /*1060*/  FSETP.GTU.AND P5, PT, R17, RZ, PT ;  /* 0x000000ff1100720b */ /* 0x000fe40003fac000 */
[----:B------:R-:W-:Y:S02]  /*1070*/  SEL R17, RZ, 0x1, P3 ;  /* 0x00000001ff117807 */ /* 0x000fe40001800000 */
[----:B------:R-:W-:-:S02]  /*1080*/  FSETP.GTU.AND P3, PT, R18, RZ, PT ;  /* 0x000000ff1200720b */ /* 0x000fc40003f6c000 */
[----:B------:R-:W-:Y:S02]  /*1090*/  SEL R18, RZ, 0x1, P4 ;  /* 0x00000001ff127807 */ /* 0x000fe40002000000 */
[----:B------:R-:W-:Y:S02]  /*10a0*/  FSETP.GTU.AND P4, PT, R19, RZ, PT ;  /* 0x000000ff1300720b */ /* 0x000fe40003f8c000 */
[----:B------:R-:W-:Y:S02]  /*10b0*/  SEL R19, RZ, 0x1, P5 ;  /* 0x00000001ff137807 */ /* 0x000fe40002800000 */
[----:B------:R-:W-:Y:S02]  /*10c0*/  FSETP.GTU.AND P5, PT, R21, RZ, PT ;  /* 0x000000ff1500720b */ /* 0x000fe40003fac000 */
[----:B------:R-:W-:Y:S02]  /*10d0*/  LOP3.LUT R21, R20, 0x40, RZ, 0xfc, !PT ;  /* 0x0000004014157812 */ /* 0x000fe400078efcff */
[----:B------:R-:W-:-:S02]  /*10e0*/  SEL R3, RZ, 0x1, P6 ;  /* 0x00000001ff037807 */ /* 0x000fc40003000000 */
[C---:B------:R-:W-:Y:S01]  /*10f0*/  ISETP.LT.AND P6, PT, R21.reuse, 0x180, !P1 ;  /* 0x000001801500780c */ /* 0x040fe20004fc1270 */
[----:B0-----:R-:W-:Y:S01]  /*1100*/  IMAD R27, R21, 0x100, R22 ;  /* 0x00000100151b7824 */ /* 0x001fe200078e0216 */
[C---:B------:R-:W-:Y:S02]  /*1110*/  LOP3.LUT R21, R20.reuse, 0x80, RZ, 0xfc, !PT ;  /* 0x0000008014157812 */ /* 0x040fe400078efcff */
[----:B------:R-:W-:Y:S02]  /*1120*/  LOP3.LUT R23, R20, 0xc0, RZ, 0xfc, !PT ;  /* 0x000000c014177812 */ /* 0x000fe400078efcff */
[----:B------:R-:W-:-:S04]  /*1130*/  LOP3.LUT R20, R14, 0x800, RZ, 0xfc, !PT ;  /* 0x000008000e147812 */ /* 0x000fc800078efcff */
[----:B------:R-:W-:-:S04]  /*1140*/  SHF.R.U32.HI R20, RZ, 0x2, R20 ;  /* 0x00000002ff147819 */ /* 0x000fc80000011614 */
[----:B------:R-:W-:Y:S01]  /*1150*/  LOP3.LUT R20, R20, 0x2fc, RZ, 0xc0, !PT ;  /* 0x000002fc14147812 */ /* 0x000fe200078ec0ff */
[----:B------:R-:W-:-:S04]  /*1160*/  IMAD.WIDE R26, R27, 0x4, R24 ;  /* 0x000000041b1a7825 */ /* 0x000fc800078e0218 */
[----:B------:R-:W-:-:S04]  /*1170*/  VIADD R29, R20, UR4 ;  /* 0x00000004141d7c36 */ /* 0x000fc80008000000 */
[C---:B------:R-:W-:Y:S01]  /*1180*/  IMAD R29, R14.reuse, 0x4, R29 ;  /* 0x000000040e1d7824 */ /* 0x040fe200078e021d */
[----:B-1----:R0:W-:Y:S04]  /*1190*/  @P6 STG.E.128 desc[UR6][R26.64], R8 ;  /* 0x000000081a006986 */ /* 0x0021e8000c101d06 */
[----:B------:R-:W-:Y:S04]  /*11a0*/  LDS R8, [R29+0x2000] ;  /* 0x002000001d087984 */ /* 0x000fe80000000800 */
[----:B------:R-:W-:Y:S04]  /*11b0*/  LDS R9, [R29+0x2004] ;  /* 0x002004001d097984 */ /* 0x000fe80000000800 */
[----:B------:R-:W-:Y:S04]  /*11c0*/  LDS R10, [R29+0x2008] ;  /* 0x002008001d0a7984 */ /* 0x000fe80000000800 */
[----:B------:R-:W1:Y:S01]  /*11d0*/  LDS R11, [R29+0x200c] ;  /* 0x00200c001d0b7984 */ /* 0x000e620000000800 */
[----:B------:R-:W-:-:S04]  /*11e0*/  LOP3.LUT R20, R14, 0xc00, RZ, 0xfc, !PT ;  /* 0x00000c000e147812 */ /* 0x000fc800078efcff */
[----:B------:R-:W-:Y:S02]  /*11f0*/  SHF.R.U32.HI R20, RZ, 0x2, R20 ;  /* 0x00000002ff147819 */ /* 0x000fe40000011614 */
[C---:B------:R-:W-:Y:S02]  /*1200*/  ISETP.LT.AND P6, PT, R21.reuse, 0x180, !P1 ;  /* 0x000001801500780c */ /* 0x040fe40004fc1270 */
[----:B------:R-:W-:Y:S01]  /*1210*/  LOP3.LUT R20, R20, 0x3fc, RZ, 0xc0, !PT ;  /* 0x000003fc14147812 */ /* 0x000fe200078ec0ff */
[----:B------:R-:W-:-:S04]  /*1220*/  IMAD R21, R21, 0x100, R22 ;  /* 0x0000010015157824 */ /* 0x000fc800078e0216 */
[----:B0-----:R-:W-:Y:S02]  /*1230*/  VIADD R27, R20, UR4 ;  /* 0x00000004141b7c36 */ /* 0x001fe40008000000 */
[----:B------:R-:W-:-:S04]  /*1240*/  IMAD.WIDE R20, R21, 0x4, R24 ;  /* 0x0000000415147825 */ /* 0x000fc800078e0218 */
[----:B------:R-:W-:Y:S01]  /*1250*/  IMAD R27, R14, 0x4, R27 ;  /* 0x000000040e1b7824 */ /* 0x000fe200078e021b */
[----:B-1----:R-:W-:Y:S04]  /*1260*/  @P6 STG.E.128 desc[UR6][R20.64], R8 ;  /* 0x0000000814006986 */ /* 0x002fe8000c101d06 */
[----:B------:R-:W-:Y:S04]  /*1270*/  LDS R8, [R27+0x3000] ;  /* 0x003000001b087984 */ /* 0x000fe80000000800 */
[----:B------:R-:W-:Y:S04]  /*1280*/  LDS R9, [R27+0x3004] ;  /* 0x003004001b097984 */ /* 0x000fe80000000800 */
[----:B------:R-:W-:Y:S04]  /*1290*/  LDS R10, [R27+0x3008] ;  /* 0x003008001b0a7984 */ /* 0x000fe80000000800 */
[----:B------:R-:W0:Y:S01]  /*12a0*/  LDS R11, [R27+0x300c] ;  /* 0x00300c001b0b7984 */ /* 0x000e220000000800 */
[C---:B------:R-:W-:Y:S01]  /*12b0*/  ISETP.LT.AND P1, PT, R23.reuse, 0x180, !P1 ;  /* 0x000001801700780c */ /* 0x040fe20004f21270 */
[----:B------:R-:W1:Y:S01]  /*12c0*/  S2R R14, SR_TID.X ;  /* 0x00000000000e7919 */ /* 0x000e620000002100 */
[----:B------:R-:W-:-:S04]  /*12d0*/  IMAD R23, R23, 0x100, R22 ;  /* 0x0000010017177824 */ /* 0x000fc800078e0216 */
[----:B------:R-:W-:Y:S01]  /*12e0*/  IMAD.WIDE R24, R23, 0x4, R24 ;  /* 0x0000000417187825 */ /* 0x000fe200078e0218 */
[----:B------:R-:W-:Y:S02]  /*12f0*/  FSETP.GTU.AND P6, PT, R4, RZ, PT ;  /* 0x000000ff0400720b */ /* 0x000fe40003fcc000 */
[----:B------:R-:W-:Y:S02]  /*1300*/  SEL R4, RZ, 0x1, P2 ;  /* 0x00000001ff047807 */ /* 0x000fe40001000000 */
[----:B------:R-:W-:Y:S02]  /*1310*/  FSETP.GTU.AND P2, PT, R5, RZ, PT ;  /* 0x000000ff0500720b */ /* 0x000fe40003f4c000 */
[----:B------:R-:W-:Y:S02]  /*1320*/  SEL R22, RZ, 0x1fffe, P5 ;  /* 0x0001fffeff167807 */ /* 0x000fe40002800000 */
[----:B------:R-:W-:Y:S02]  /*1330*/  SEL R5, RZ, 0x1, P5 ;  /* 0x00000001ff057807 */ /* 0x000fe40002800000 */
[----:B------:R-:W-:-:S02]  /*1340*/  FSETP.GTU.AND P5, PT, R12, RZ, PT ;  /* 0x000000ff0c00720b */ /* 0x000fc40003fac000 */
[----:B------:R-:W-:Y:S02]  /*1350*/  SEL R12, RZ, 0x1, P3 ;  /* 0x00000001ff0c7807 */ /* 0x000fe40001800000 */
[----:B------:R-:W-:Y:S02]  /*1360*/  FSETP.GTU.AND P3, PT, R7, RZ, PT ;  /* 0x000000ff0700720b */ /* 0x000fe40003f6c000 */
[----:B------:R-:W-:Y:S01]  /*1370*/  SEL R7, RZ, 0x1fffe, P5 ;  /* 0x0001fffeff077807 */ /* 0x000fe20002800000 */
[----:B0-----:R0:W-:Y:S01]  /*1380*/  @P1 STG.E.128 desc[UR6][R24.64], R8 ;  /* 0x0000000818001986 */ /* 0x0011e2000c101d06 */
[----:B------:R-:W-:Y:S01]  /*1390*/  SEL R20, RZ, 0x1, P5 ;  /* 0x00000001ff147807 */ /* 0x000fe20002800000 */
[----:B------:R-:W-:Y:S01]  /*13a0*/  BAR.SYNC.DEFER_BLOCKING 0x0 ;  /* 0x0000000000007b1d */ /* 0x000fe20000010000 */
[----:B------:R-:W-:Y:S02]  /*13b0*/  FSETP.GTU.AND P5, PT, R6, RZ, PT ;  /* 0x000000ff0600720b */ /* 0x000fe40003fac000 */
[----:B------:R-:W-:Y:S01]  /*13c0*/  SEL R6, RZ, 0x1fffe, P3 ;  /* 0x0001fffeff067807 */ /* 0x000fe20001800000 */
[----:B------:R-:W-:Y:S01]  /*13d0*/  IMAD.IADD R17, R17, 0x1, R22 ;  /* 0x0000000111117824 */ /* 0x000fe200078e0216 */
[----:B-1----:R-:W-:Y:S01]  /*13e0*/  LOP3.LUT R21, R14, 0xff, RZ, 0xc0, !PT ;  /* 0x000000ff0e157812 */ /* 0x002fe200078ec0ff */
[----:B------:R-:W-:Y:S01]  /*13f0*/  IMAD.IADD R18, R18, 0x1, R7 ;  /* 0x0000000112127824 */ /* 0x000fe200078e0207 */
[----:B------:R-:W-:Y:S01]  /*1400*/  FSETP.GTU.AND P1, PT, R13, RZ, PT ;  /* 0x000000ff0d00720b */ /* 0x000fe20003f2c000 */
[----:B------:R-:W-:Y:S01]  /*1410*/  IMAD.IADD R19, R19, 0x1, R6 ;  /* 0x0000000113137824 */ /* 0x000fe200078e0206 */
[----:B------:R-:W-:-:S02]  /*1420*/  SEL R6, RZ, 0x1, P4 ;  /* 0x00000001ff067807 */ /* 0x000fc40002000000 */
[----:B------:R-:W-:Y:S02]  /*1430*/  SEL R7, RZ, 0x1, P3 ;  /* 0x00000001ff077807 */ /* 0x000fe40001800000 */
[----:B------:R-:W-:Y:S02]  /*1440*/  SEL R13, RZ, 0x1, P5 ;  /* 0x00000001ff0d7807 */ /* 0x000fe40002800000 */
[----:B0-----:R-:W-:Y:S02]  /*1450*/  SEL R8, RZ, 0x1, P6 ;  /* 0x00000001ff087807 */ /* 0x001fe40003000000 */
[----:B------:R-:W-:Y:S02]  /*1460*/  LOP3.LUT R9, R17, 0x1, RZ, 0xc0, !PT ;  /* 0x0000000111097812 */ /* 0x000fe400078ec0ff */
[----:B------:R-:W-:Y:S02]  /*1470*/  LOP3.LUT R10, R18, 0x1, RZ, 0xc0, !PT ;  /* 0x00000001120a7812 */ /* 0x000fe400078ec0ff */
[----:B------:R-:W-:Y:S01]  /*1480*/  LOP3.LUT R11, R19, 0x1, RZ, 0xc0, !PT ;  /* 0x00000001130b7812 */ /* 0x000fe200078ec0ff */
[----:B------:R0:W-:Y:S04]  /*1490*/  STS.U8 [R21+UR4+0x110], R3 ;  /* 0x0001100315007988 */ /* 0x0001e80008000004 */
[----:B------:R1:W-:Y:S01]  /*14a0*/  STS.U8 [R21+UR4+0x440], R12 ;  /* 0x0004400c15007988 */ /* 0x0003e20008000004 */
[----:B0-----:R-:W-:-:S02]  /*14b0*/  SEL R3, RZ, 0x1, P2 ;  /* 0x00000001ff037807 */ /* 0x001fc40001000000 */
[----:B-1----:R-:W-:Y:S01]  /*14c0*/  SEL R12, RZ, 0x1, P1 ;  /* 0x00000001ff0c7807 */ /* 0x002fe20000800000 */
[----:B------:R-:W-:Y:S04]  /*14d0*/  STS.U8 [R21+UR4], R4 ;  /* 0x0000000415007988 */ /* 0x000fe80008000004 */
[----:B------:R-:W-:Y:S04]  /*14e0*/  STS.U8 [R21+UR4+0x220], R5 ;  /* 0x0002200515007988 */ /* 0x000fe80008000004 */
        /* <DEDUP_REMOVED lines=11> */
[----:B------:R-:W-:Y:S01]  /*15a0*/  STS.U8 [R21+UR4+0xff0], R12 ;  /* 0x000ff00c15007988 */ /* 0x000fe20008000004 */
[----:B------:R-:W-:Y:S06]  /*15b0*/  BAR.SYNC.DEFER_BLOCKING 0x0 ;  /* 0x0000000000007b1d */ /* 0x000fec0000010000 */
[----:B------:R-:W0:Y:S01]  /*15c0*/  LDS.128 R4, [R2+UR4] ;  /* 0x0000000402047984 */ /* 0x000e220008000c00 */
[----:B------:R-:W-:Y:S01]  /*15d0*/  ULDC.64 UR4, c[0x0][0x240] ;  /* 0x0000900000047ab9 */ /* 0x000fe20000000a00 */
[----:B0-----:R-:W-:-:S02]  /*15e0*/  PRMT R13, R4, 0x7772, RZ ;  /* 0x00007772040d7816 */ /* 0x001fc400000000ff */
[----:B------:R-:W-:Y:S02]  /*15f0*/  PRMT R14, R4, 0x7771, RZ ;  /* 0x00007771040e7816 */ /* 0x000fe400000000ff */
[----:B------:R-:W-:Y:S02]  /*1600*/  PRMT R12, R6, 0x7772, RZ ;  /* 0x00007772060c7816 */ /* 0x000fe400000000ff */
[----:B------:R-:W-:Y:S02]  /*1610*/  PRMT R3, R14, 0x5410, R13 ;  /* 0x000054100e037816 */ /* 0x000fe4000000000d */
[----:B------:R-:W-:Y:S02]  /*1620*/  PRMT R13, R6, 0x7771, RZ ;  /* 0x00007771060d7816 */ /* 0x000fe400000000ff */
[C---:B------:R-:W-:Y:S02]  /*1630*/  PRMT R2, R7.reuse, 0x7772, RZ ;  /* 0x0000777207027816 */ /* 0x040fe400000000ff */
[----:B------:R-:W-:-:S02]  /*1640*/  PRMT R15, R7, 0x7771, RZ ;  /* 0x00007771070f7816 */ /* 0x000fc400000000ff */
[----:B------:R-:W-:Y:S02]  /*1650*/  PRMT R8, R4, 0x7770, RZ ;  /* 0x0000777004087816 */ /* 0x000fe400000000ff */
[----:B------:R-:W-:Y:S02]  /*1660*/  LOP3.LUT R3, R3, 0x10001, RZ, 0xc0, !PT ;  /* 0x0001000103037812 */ /* 0x000fe400078ec0ff */
[----:B------:R-:W-:Y:S02]  /*1670*/  PRMT R12, R13, 0x5410, R12 ;  /* 0x000054100d0c7816 */ /* 0x000fe4000000000c */
[----:B------:R-:W-:Y:S02]  /*1680*/  PRMT R15, R15, 0x5410, R2 ;  /* 0x000054100f0f7816 */ /* 0x000fe40000000002 */
[----:B------:R-:W-:Y:S02]  /*1690*/  LOP3.LUT R17, R8, 0x1, RZ, 0xc0, !PT ;  /* 0x0000000108117812 */ /* 0x000fe400078ec0ff */
[----:B------:R-:W-:-:S02]  /*16a0*/  PRMT R9, R5, 0x7772, RZ ;  /* 0x0000777205097816 */ /* 0x000fc400000000ff */
[----:B------:R-:W-:Y:S02]  /*16b0*/  PRMT R10, R5, 0x7771, RZ ;  /* 0x00007771050a7816 */ /* 0x000fe400000000ff */
[----:B------:R-:W-:Y:S02]  /*16c0*/  LOP3.LUT R8, R3, 0xffff, RZ, 0xc0, !PT ;  /* 0x0000ffff03087812 */ /* 0x000fe400078ec0ff */
[----:B------:R-:W-:Y:S02]  /*16d0*/  PRMT R11, R6, 0x7770, RZ ;  /* 0x00007770060b7816 */ /* 0x000fe400000000ff */
[----:B------:R-:W-:Y:S02]  /*16e0*/  PRMT R14, R7, 0x7770, RZ ;  /* 0x00007770070e7816 */ /* 0x000fe400000000ff */
[----:B------:R-:W-:Y:S02]  /*16f0*/  LOP3.LUT R12, R12, 0x10001, RZ, 0xc0, !PT ;  /* 0x000100010c0c7812 */ /* 0x000fe400078ec0ff */
[----:B------:R-:W-:-:S02]  /*1700*/  LOP3.LUT R15, R15, 0x10001, RZ, 0xc0, !PT ;  /* 0x000100010f0f7812 */ /* 0x000fc400078ec0ff */
[----:B------:R-:W-:Y:S02]  /*1710*/  PRMT R9, R10, 0x5410, R9 ;  /* 0x000054100a097816 */ /* 0x000fe40000000009 */
[----:B------:R-:W-:Y:S02]  /*1720*/  PRMT R2, R17, 0x3340, R8 ;  /* 0x0000334011027816 */ /* 0x000fe40000000008 */
[----:B------:R-:W-:Y:S02]  /*1730*/  LOP3.LUT R11, R11, 0x1, RZ, 0xc0, !PT ;  /* 0x000000010b0b7812 */ /* 0x000fe400078ec0ff */
[----:B------:R-:W-:Y:S02]  /*1740*/  LOP3.LUT R17, R14, 0x1, RZ, 0xc0, !PT ;  /* 0x000000010e117812 */ /* 0x000fe400078ec0ff */
[----:B------:R-:W-:Y:S02]  /*1750*/  LOP3.LUT R10, R12, 0xffff, RZ, 0xc0, !PT ;  /* 0x0000ffff0c0a7812 */ /* 0x000fe400078ec0ff */
[----:B------:R-:W-:-:S02]  /*1760*/  SHF.R.U32.HI R16, RZ, 0x18, R4 ;  /* 0x00000018ff107819 */ /* 0x000fc40000011604 */
[----:B------:R-:W-:Y:S02]  /*1770*/  LOP3.LUT R14, R15, 0xffff, RZ, 0xc0, !PT ;  /* 0x0000ffff0f0e7812 */ /* 0x000fe400078ec0ff */
[----:B------:R-:W-:Y:S02]  /*1780*/  PRMT R4, R5, 0x7770, RZ ;  /* 0x0000777005047816 */ /* 0x000fe400000000ff */
[----:B------:R-:W-:Y:S02]  /*1790*/  SHF.R.U32.HI R6, RZ, 0x18, R6 ;  /* 0x00000018ff067819 */ /* 0x000fe40000011606 */
[----:B------:R-:W-:Y:S02]  /*17a0*/  PRMT R10, R11, 0x3340, R10 ;  /* 0x000033400b0a7816 */ /* 0x000fe4000000000a */
[----:B------:R-:W-:Y:S02]  /*17b0*/  PRMT R11, R17, 0x3340, R14 ;  /* 0x00003340110b7816 */ /* 0x000fe4000000000e */
[----:B------:R-:W-:-:S02]  /*17c0*/  LOP3.LUT R8, R4, 0x1, RZ, 0xc0, !PT ;  /* 0x0000000104087812 */ /* 0x000fc400078ec0ff */
[----:B------:R-:W-:Y:S02]  /*17d0*/  LOP3.LUT R9, R9, 0x10001, RZ, 0xc0, !PT ;  /* 0x0001000109097812 */ /* 0x000fe400078ec0ff */
[----:B------:R-:W-:Y:S02]  /*17e0*/  SGXT.U32 R14, R6, 0x1 ;  /* 0x00000001060e781a */ /* 0x000fe40000000000 */
[----:B------:R-:W-:Y:S02]  /*17f0*/  SHF.R.U32.HI R7, RZ, 0x18, R7 ;  /* 0x00000018ff077819 */ /* 0x000fe40000011607 */
[----:B------:R-:W-:Y:S02]  /*1800*/  SGXT.U32 R13, R16, 0x1 ;  /* 0x00000001100d781a */ /* 0x000fe40000000000 */
[----:B------:R-:W-:Y:S02]  /*1810*/  PRMT R4, R3, 0x7732, RZ ;  /* 0x0000773203047816 */ /* 0x000fe400000000ff */
[----:B------:R-:W-:-:S02]  /*1820*/  PRMT R6, R12, 0x7732, RZ ;  /* 0x000077320c067816 */ /* 0x000fc400000000ff */
[----:B------:R-:W-:Y:S02]  /*1830*/  SHF.R.U32.HI R5, RZ, 0x18, R5 ;  /* 0x00000018ff057819 */ /* 0x000fe40000011605 */
[----:B------:R-:W-:Y:S02]  /*1840*/  LOP3.LUT R3, R9, 0xffff, RZ, 0xc0, !PT ;  /* 0x0000ffff09037812 */ /* 0x000fe400078ec0ff */
[----:B------:R-:W-:Y:S02]  /*1850*/  PRMT R13, R4, 0x3340, R13 ;  /* 0x00003340040d7816 */ /* 0x000fe4000000000d */
[----:B------:R-:W-:Y:S01]  /*1860*/  SGXT.U32 R12, R7, 0x1 ;  /* 0x00000001070c781a */ /* 0x000fe20000000000 */
[----:B------:R-:W-:Y:S01]  /*1870*/  IMAD.MOV.U32 R7, RZ, RZ, R6 ;  /* 0x000000ffff077224 */ /* 0x000fe200078e0006 */
[----:B------:R-:W-:Y:S02]  /*1880*/  SGXT.U32 R5, R5, 0x1 ;  /* 0x000000010505781a */ /* 0x000fe40000000000 */
[----:B------:R-:W-:-:S02]  /*1890*/  PRMT R4, R9, 0x7732, RZ ;  /* 0x0000773209047816 */ /* 0x000fc400000000ff */
[----:B------:R-:W-:Y:S02]  /*18a0*/  PRMT R3, R8, 0x3340, R3 ;  /* 0x0000334008037816 */ /* 0x000fe40000000003 */
[----:B------:R-:W-:Y:S02]  /*18b0*/  PRMT R9, R15, 0x7732, RZ ;  /* 0x000077320f097816 */ /* 0x000fe400000000ff */
[----:B------:R-:W-:Y:S02]  /*18c0*/  IADD3 R8, P1, R0, UR4, RZ ;  /* 0x0000000400087c10 */ /* 0x000fe4000ff3e0ff */
[----:B------:R-:W-:Y:S02]  /*18d0*/  PRMT R6, R4, 0x3340, R5 ;  /* 0x0000334004067816 */ /* 0x000fe40000000005 */
[----:B------:R-:W-:Y:S02]  /*18e0*/  PRMT R7, R7, 0x3340, R14 ;  /* 0x0000334007077816 */ /* 0x000fe4000000000e */
[----:B------:R-:W-:-:S02]  /*18f0*/  PRMT R12, R9, 0x3340, R12 ;  /* 0x00003340090c7816 */ /* 0x000fc4000000000c */
[----:B------:R-:W-:Y:S02]  /*1900*/  LEA.HI.X.SX32 R9, R0, UR5, 0x1, P1 ;  /* 0x0000000500097c11 */ /* 0x000fe400088f0eff */
[----:B------:R-:W-:Y:S02]  /*1910*/  PRMT R5, R3, 0x5410, R6 ;  /* 0x0000541003057816 */ /* 0x000fe40000000006 */
[----:B------:R-:W-:Y:S02]  /*1920*/  PRMT R6, R10, 0x5410, R7 ;  /* 0x000054100a067816 */ /* 0x000fe40000000007 */
[----:B------:R-:W-:Y:S02]  /*1930*/  PRMT R4, R2, 0x5410, R13 ;  /* 0x0000541002047816 */ /* 0x000fe4000000000d */
[----:B------:R-:W-:Y:S01]  /*1940*/  PRMT R7, R11, 0x5410, R12 ;  /* 0x000054100b077816 */ /* 0x000fe2000000000c */
[----:B------:R-:W-:Y:S06]  /*1950*/  @!P0 EXIT ;  /* 0x000000000000894d */ /* 0x000fec0003800000 */
[----:B------:R-:W-:Y:S01]  /*1960*/  STG.E.128 desc[UR6][R8.64], R4 ;  /* 0x0000000408007986 */ /* 0x000fe2000c101d06 */
[----:B------:R-:W-:Y:S05]  /*1970*/  EXIT ;  /* 0x000000000000794d */ /* 0x000fea0003800000 */
.L_x_0:
[----:B------:R-:W-:-:S00]  /*1980*/  BRA `(.L_x_0) ;  /* 0xfffffffc00fc7947 */ /* 0x000fc0000383ffff */
[----:B------:R-:W-:-:S00]  /*1990*/  NOP ;  /* 0x0000000000007918 */ /* 0x000fc00000000000 */
        /* <DEDUP_REMOVED lines=14> */
.L_x_1:


//--------------------- .nv.global.init           --------------------------
	.section	.nv.global.init,"aw",@progbits
.nv.global.init:
	.type		_$_str,@object
	.size		_$_str,(_$_str_$_2 - _$_str)
_$_str:
        /*0000*/ 	.byte	0x5f, 0x5f, 0x43, 0x55, 0x44, 0x41, 0x5f, 0x46, 0x54, 0x5a, 0x00
	.type		_$_str_$_2,@object
	.size		_$_str_$_2,(.L_1 - _$_str_$_2)
_$_str_$_2:
        /*000b*/ 	.byte	0x5f, 0x5f, 0x43, 0x55, 0x44, 0x41, 0x5f, 0x50, 0x52, 0x45, 0x43, 0x5f, 0x53, 0x51, 0x52, 0x54
        /*001b*/ 	.byte	0x00
.L_1:


//--------------------- .nv.shared.triton_poi_fused__native_batch_norm_legit_no_training_relu_threshold_backward_4 --------------------------
	.section	.nv.shared.triton_poi_fused__native_batch_norm_legit_no_training_relu_threshold_backward_4,"aw",@nobits
	.sectionflags	@""
	.align	16
	.zero		1024


//--------------------- .nv.constant0.triton_poi_fused__native_batch_norm_legit_no_training_relu_threshold_backward_4 --------------------------
	.section	.nv.constant0.triton_poi_fused__native_batch_norm_legit_no_training_relu_threshold_backward_4,"a",@progbits
	.sectionflags	@""
	.align	4
.nv.constant0.triton_poi_fused__native_batch_norm_legit_no_training_relu_threshold_backward_4:
	.zero		592
